	.headerflags	@"EF_CUDA_TEXMODE_UNIFIED EF_CUDA_64BIT_ADDRESS EF_CUDA_ACCELERATORS EF_CUDA_SM90 EF_CUDA_VIRTUAL_SM(EF_CUDA_SM90)"
	.elftype	@"ET_EXEC"


//--------------------- .nv.info                  --------------------------
	.section	.nv.info,"",@"SHT_CUDA_INFO"
	.align	4


	//----- nvinfo : EIATTR_REGCOUNT
	.align		4
        /*0000*/ 	.byte	0x04, 0x2f
        /*0002*/ 	.short	(.L_3 - .L_2)
	.align		4
.L_2:
        /*0004*/ 	.word	index@(triton_poi_fused__native_batch_norm_legit_no_training_relu_9)
        /*0008*/ 	.word	0x00000028


	//----- nvinfo : EIATTR_MIN_STACK_SIZE
	.align		4
.L_3:
        /*000c*/ 	.byte	0x04, 0x12
        /*000e*/ 	.short	(.L_5 - .L_4)
	.align		4
.L_4:
        /*0010*/ 	.word	index@(triton_poi_fused__native_batch_norm_legit_no_training_relu_9)
        /*0014*/ 	.word	0x00000000


	//----- nvinfo : EIATTR_FRAME_SIZE
	.align		4
.L_5:
        /*0018*/ 	.byte	0x04, 0x11
        /*001a*/ 	.short	(.L_7 - .L_6)
	.align		4
.L_6:
        /*001c*/ 	.word	index@(triton_poi_fused__native_batch_norm_legit_no_training_relu_9)
        /*0020*/ 	.word	0x00000000


	//----- nvinfo : EIATTR_MIN_STACK_SIZE
	.align		4
.L_7:
        /*0024*/ 	.byte	0x04, 0x12
        /*0026*/ 	.short	(.L_9 - .L_8)
	.align		4
.L_8:
        /*0028*/ 	.word	index@(triton_poi_fused__native_batch_norm_legit_no_training_relu_9)
        /*002c*/ 	.word	0x00000000
.L_9:


//--------------------- .nv.info.triton_poi_fused__native_batch_norm_legit_no_training_relu_9 --------------------------
	.section	.nv.info.triton_poi_fused__native_batch_norm_legit_no_training_relu_9,"",@"SHT_CUDA_INFO"
	.sectionflags	@""
	.align	4


	//----- nvinfo : EIATTR_CUDA_API_VERSION
	.align		4
        /*0000*/ 	.byte	0x04, 0x37
        /*0002*/ 	.short	(.L_11 - .L_10)
.L_10:
        /*0004*/ 	.word	0x0000007c


	//----- nvinfo : EIATTR_KPARAM_INFO
	.align		4
.L_11:
        /*0008*/ 	.byte	0x04, 0x17
        /*000a*/ 	.short	(.L_13 - .L_12)
.L_12:
        /*000c*/ 	.word	0x00000000
        /*0010*/ 	.short	0x0007
        /*0012*/ 	.short	0x0034
        /*0014*/ 	.byte	0x00, 0xf0, 0x11, 0x00


	//----- nvinfo : EIATTR_KPARAM_INFO
	.align		4
.L_13:
        /*0018*/ 	.byte	0x04, 0x17
        /*001a*/ 	.short	(.L_15 - .L_14)
.L_14:
        /*001c*/ 	.word	0x00000000
        /*0020*/ 	.short	0x0006
        /*0022*/ 	.short	0x0030
        /*0024*/ 	.byte	0x00, 0xf0, 0x11, 0x00


	//----- nvinfo : EIATTR_KPARAM_INFO
	.align		4
.L_15:
        /*0028*/ 	.byte	0x04, 0x17
        /*002a*/ 	.short	(.L_17 - .L_16)
.L_16:
        /*002c*/ 	.word	0x00000000
        /*0030*/ 	.short	0x0005
        /*0032*/ 	.short	0x0028
        /*0034*/ 	.byte	0x00, 0xf4, 0x21, 0x00


	//----- nvinfo : EIATTR_KPARAM_INFO
	.align		4
.L_17:
        /*0038*/ 	.byte	0x04, 0x17
        /*003a*/ 	.short	(.L_19 - .L_18)
.L_18:
        /*003c*/ 	.word	0x00000000
        /*0040*/ 	.short	0x0004
        /*0042*/ 	.short	0x0020
        /*0044*/ 	.byte	0x00, 0xf4, 0x21, 0x00


	//----- nvinfo : EIATTR_KPARAM_INFO
	.align		4
.L_19:
        /*0048*/ 	.byte	0x04, 0x17
        /*004a*/ 	.short	(.L_21 - .L_20)
.L_20:
        /*004c*/ 	.word	0x00000000
        /*0050*/ 	.short	0x0003
        /*0052*/ 	.short	0x0018
        /*0054*/ 	.byte	0x00, 0xf4, 0x21, 0x00


	//----- nvinfo : EIATTR_KPARAM_INFO
	.align		4
.L_21:
        /*0058*/ 	.byte	0x04, 0x17
        /*005a*/ 	.short	(.L_23 - .L_22)
.L_22:
        /*005c*/ 	.word	0x00000000
        /*0060*/ 	.short	0x0002
        /*0062*/ 	.short	0x0010
        /*0064*/ 	.byte	0x00, 0xf4, 0x21, 0x00


	//----- nvinfo : EIATTR_KPARAM_INFO
	.align		4
.L_23:
        /*0068*/ 	.byte	0x04, 0x17
        /*006a*/ 	.short	(.L_25 - .L_24)
.L_24:
        /*006c*/ 	.word	0x00000000
        /*0070*/ 	.short	0x0001
        /*0072*/ 	.short	0x0008
        /*0074*/ 	.byte	0x00, 0xf4, 0x21, 0x00


	//----- nvinfo : EIATTR_KPARAM_INFO
	.align		4
.L_25:
        /*0078*/ 	.byte	0x04, 0x17
        /*007a*/ 	.short	(.L_27 - .L_26)
.L_26:
        /*007c*/ 	.word	0x00000000
        /*0080*/ 	.short	0x0000
        /*0082*/ 	.short	0x0000
        /*0084*/ 	.byte	0x00, 0xf4, 0x21, 0x00


	//----- nvinfo : EIATTR_SPARSE_MMA_MASK
	.align		4
.L_27:
        /*0088*/ 	.byte	0x03, 0x50
        /*008a*/ 	.short	0x0000


	//----- nvinfo : EIATTR_MAXREG_COUNT
	.align		4
        /*008c*/ 	.byte	0x03, 0x1b
        /*008e*/ 	.short	0x00ff


	//----- nvinfo : EIATTR_EXIT_INSTR_OFFSETS
	.align		4
        /*0090*/ 	.byte	0x04, 0x1c
        /*0092*/ 	.short	(.L_29 - .L_28)


	//   ....[0]....
.L_28:
        /*0094*/ 	.word	0x00001c30


	//   ....[1]....
        /*0098*/ 	.word	0x00001c70


	//----- nvinfo : EIATTR_REQNTID
	.align		4
.L_29:
        /*009c*/ 	.byte	0x04, 0x10
        /*009e*/ 	.short	(.L_31 - .L_30)
.L_30:
        /*00a0*/ 	.word	0x00000100
        /*00a4*/ 	.word	0x00000001
        /*00a8*/ 	.word	0x00000001


	//----- nvinfo : EIATTR_CBANK_PARAM_SIZE
	.align		4
.L_31:
        /*00ac*/ 	.byte	0x03, 0x19
        /*00ae*/ 	.short	0x0038


	//----- nvinfo : EIATTR_PARAM_CBANK
	.align		4
        /*00b0*/ 	.byte	0x04, 0x0a
        /*00b2*/ 	.short	(.L_33 - .L_32)
	.align		4
.L_32:
        /*00b4*/ 	.word	index@(.nv.constant0.triton_poi_fused__native_batch_norm_legit_no_training_relu_9)
        /*00b8*/ 	.short	0x0210
        /*00ba*/ 	.short	0x0038


	//----- nvinfo : EIATTR_SW_WAR
	.align		4
.L_33:
        /*00bc*/ 	.byte	0x04, 0x36
        /*00be*/ 	.short	(.L_35 - .L_34)
.L_34:
        /*00c0*/ 	.word	0x00000008
.L_35:


//--------------------- .nv.callgraph             --------------------------
	.section	.nv.callgraph,"",@"SHT_CUDA_CALLGRAPH"
	.align	4
	.sectionentsize	8
	.align		4
        /*0000*/ 	.word	0x00000000
	.align		4
        /*0004*/ 	.word	0xffffffff
	.align		4
        /*0008*/ 	.word	0x00000000
	.align		4
        /*000c*/ 	.word	0xfffffffe
	.align		4
        /*0010*/ 	.word	0x00000000
	.align		4
        /*0014*/ 	.word	0xfffffffd
	.align		4
        /*0018*/ 	.word	0x00000000
	.align		4
        /*001c*/ 	.word	0xfffffffc


//--------------------- .nv.constant4             --------------------------
	.section	.nv.constant4,"a",@progbits
	.align	8
	.align		8
.nv.constant4:
        /*0000*/ 	.dword	_$_str
	.align		8
        /*0008*/ 	.dword	_$_str_$_2


//--------------------- .text.triton_poi_fused__native_batch_norm_legit_no_training_relu_9 --------------------------
	.section	.text.triton_poi_fused__native_batch_norm_legit_no_training_relu_9,"ax",@progbits
	.sectionflags	@"SHF_BARRIERS=1"
	.align	128
        .global         triton_poi_fused__native_batch_norm_legit_no_training_relu_9
        .type           triton_poi_fused__native_batch_norm_legit_no_training_relu_9,@function
        .size           triton_poi_fused__native_batch_norm_legit_no_training_relu_9,(.L_x_1 - triton_poi_fused__native_batch_norm_legit_no_training_relu_9)
        .other          triton_poi_fused__native_batch_norm_legit_no_training_relu_9,@"STO_CUDA_ENTRY STV_DEFAULT"
triton_poi_fused__native_batch_norm_legit_no_training_relu_9:
.text.triton_poi_fused__native_batch_norm_legit_no_training_relu_9:
[----:B------:R-:W0:Y:S01]  /*0000*/  LDC R1, c[0x0][0x28] ;  /* 0x00000a00ff017b82 */ /* 0x000e220000000800 */
[----:B------:R-:W1:Y:S07]  /*0010*/  S2R R35, SR_TID.X ;  /* 0x0000000000237919 */ /* 0x000e6e0000002100 */
[----:B------:R-:W2:Y:S01]  /*0020*/  S2UR UR4, SR_CTAID.Y ;  /* 0x00000000000479c3 */ /* 0x000ea20000002600 */
[----:B------:R-:W-:Y:S01]  /*0030*/  ULDC.64 UR22, c[0x0][0x208] ;  /* 0x0000820000167ab9 */ /* 0x000fe20000000a00 */
[----:B------:R-:W3:Y:S06]  /*0040*/  S2R R0, SR_CTAID.X ;  /* 0x0000000000007919 */ /* 0x000eec0000002500 */
[----:B------:R-:W4:Y:S08]  /*0050*/  LDC.64 R36, c[0x0][0x210] ;  /* 0x00008400ff247b82 */ /* 0x000f300000000a00 */
[----:B------:R-:W5:Y:S01]  /*0060*/  LDC.64 R22, c[0x0][0x218] ;  /* 0x00008600ff167b82 */ /* 0x000f620000000a00 */
[----:B--2---:R-:W-:-:S06]  /*0070*/  USHF.L.U32 UR4, UR4, 0x4, URZ ;  /* 0x0000000404047899 */ /* 0x004fcc000800063f */
[----:B------:R-:W-:Y:S02]  /*0080*/  MOV R3, UR4 ;  /* 0x0000000400037c02 */ /* 0x000fe40008000f00 */
[----:B-1----:R-:W-:-:S04]  /*0090*/  SHF.L.U32 R2, R35, 0x2, RZ ;  /* 0x0000000223027819 */ /* 0x002fc800000006ff */
[----:B------:R-:W-:Y:S02]  /*00a0*/  LOP3.LUT R2, R3, 0xc, R2, 0xf8, !PT ;  /* 0x0000000c03027812 */ /* 0x000fe400078ef802 */
[----:B------:R-:W-:Y:S02]  /*00b0*/  SHF.R.U32.HI R3, RZ, 0x2, R35 ;  /* 0x00000002ff037819 */ /* 0x000fe40000011623 */
[C---:B------:R-:W-:Y:S01]  /*00c0*/  ISETP.GE.AND P4, PT, R2.reuse, 0x500, PT ;  /* 0x000005000200780c */ /* 0x040fe20003f86270 */
[----:B------:R-:W-:Y:S01]  /*00d0*/  IMAD.HI R4, R2, 0x66666667, RZ ;  /* 0x6666666702047827 */ /* 0x000fe200078e02ff */
[----:B------:R-:W-:-:S04]  /*00e0*/  SGXT.U32 R3, R3, 0x6 ;  /* 0x000000060303781a */ /* 0x000fc80000000000 */
[----:B------:R-:W-:Y:S02]  /*00f0*/  SHF.R.U32.HI R5, RZ, 0x1f, R4 ;  /* 0x0000001fff057819 */ /* 0x000fe40000011604 */
[----:B---3--:R-:W-:Y:S02]  /*0100*/  PRMT R3, R3, 0x6540, R0 ;  /* 0x0000654003037816 */ /* 0x008fe40000000000 */
[----:B------:R-:W-:Y:S02]  /*0110*/  LEA.HI.SX32 R5, R4, R5, 0x19 ;  /* 0x0000000504057211 */ /* 0x000fe400078fcaff */
[C---:B------:R-:W-:Y:S02]  /*0120*/  LOP3.LUT R4, R3.reuse, 0x40, RZ, 0xfc, !PT ;  /* 0x0000004003047812 */ /* 0x040fe400078efcff */
[----:B------:R-:W-:Y:S01]  /*0130*/  LOP3.LUT R6, R3, 0x80, RZ, 0xfc, !PT ;  /* 0x0000008003067812 */ /* 0x000fe200078efcff */
[----:B------:R-:W-:Y:S01]  /*0140*/  IMAD R33, R5, -0x140, R2 ;  /* 0xfffffec005217824 */ /* 0x000fe200078e0202 */
[----:B------:R-:W-:-:S02]  /*0150*/  LOP3.LUT R7, R3, 0xc0, RZ, 0xfc, !PT ;  /* 0x000000c003077812 */ /* 0x000fc400078efcff */
[----:B------:R-:W-:Y:S01]  /*0160*/  ISETP.LT.AND P0, PT, R3, 0x3c1, !P4 ;  /* 0x000003c10300780c */ /* 0x000fe20006701270 */
[----:B------:R-:W-:Y:S01]  /*0170*/  IMAD R2, R5, 0x4b140, R33 ;  /* 0x0004b14005027824 */ /* 0x000fe200078e0221 */
[----:B------:R-:W-:Y:S02]  /*0180*/  ISETP.LT.AND P3, PT, R7, 0x3c1, !P4 ;  /* 0x000003c10700780c */ /* 0x000fe40006761270 */
[----:B------:R-:W-:Y:S02]  /*0190*/  CS2R R20, SRZ ;  /* 0x0000000000147805 */ /* 0x000fe4000001ff00 */
[----:B------:R-:W-:Y:S01]  /*01a0*/  ISETP.LT.AND P1, PT, R4, 0x3c1, !P4 ;  /* 0x000003c10400780c */ /* 0x000fe20006721270 */
[----:B------:R-:W-:Y:S01]  /*01b0*/  IMAD R3, R3, 0x140, R2 ;  /* 0x0000014003037824 */ /* 0x000fe200078e0202 */
[----:B------:R-:W-:Y:S01]  /*01c0*/  ISETP.LT.AND P2, PT, R6, 0x3c1, !P4 ;  /* 0x000003c10600780c */ /* 0x000fe20006741270 */
[----:B-----5:R-:W-:Y:S01]  /*01d0*/  IMAD.WIDE R24, R33, 0x4, R22 ;  /* 0x0000000421187825 */ /* 0x020fe200078e0216 */
[----:B------:R-:W-:-:S02]  /*01e0*/  CS2R R4, SRZ ;  /* 0x0000000000047805 */ /* 0x000fc4000001ff00 */
[----:B------:R-:W-:Y:S01]  /*01f0*/  IADD3 R27, R3, 0xa000, RZ ;  /* 0x0000a000031b7810 */ /* 0x000fe20007ffe0ff */
[C---:B------:R-:W-:Y:S01]  /*0200*/  VIADD R9, R3.reuse, 0x5000 ;  /* 0x0000500003097836 */ /* 0x040fe20000000000 */
[----:B------:R-:W-:Y:S01]  /*0210*/  IADD3 R13, R3, 0xf000, RZ ;  /* 0x0000f000030d7810 */ /* 0x000fe20007ffe0ff */
[--C-:B----4-:R-:W-:Y:S01]  /*0220*/  IMAD.WIDE R10, R3, 0x4, R36.reuse ;  /* 0x00000004030a7825 */ /* 0x110fe200078e0224 */
[----:B------:R-:W-:Y:S02]  /*0230*/  CS2R R22, SRZ ;  /* 0x0000000000167805 */ /* 0x000fe4000001ff00 */
[----:B------:R-:W-:Y:S01]  /*0240*/  CS2R R6, SRZ ;  /* 0x0000000000067805 */ /* 0x000fe2000001ff00 */
[----:B------:R-:W-:-:S04]  /*0250*/  IMAD.WIDE R2, R9, 0x4, R36 ;  /* 0x0000000409027825 */ /* 0x000fc800078e0224 */
[--C-:B------:R-:W-:Y:S01]  /*0260*/  IMAD.WIDE R26, R27, 0x4, R36.reuse ;  /* 0x000000041b1a7825 */ /* 0x100fe200078e0224 */
[----:B------:R-:W2:Y:S03]  /*0270*/  @P0 LDG.E.EL.128 R4, desc[UR22][R10.64] ;  /* 0x000000160a040981 */ /* 0x000ea6000c2e1d00 */
[----:B------:R-:W-:-:S05]  /*0280*/  IMAD.WIDE R36, R13, 0x4, R36 ;  /* 0x000000040d247825 */ /* 0x000fca00078e0224 */
[----:B------:R1:W3:Y:S02]  /*0290*/  @P3 LDG.E.EL.128 R20, desc[UR22][R36.64] ;  /* 0x0000001624143981 */ /* 0x0002e4000c2e1d00 */
[----:B-1----:R-:W1:Y:S01]  /*02a0*/  LDC.64 R36, c[0x0][0x220] ;  /* 0x00008800ff247b82 */ /* 0x002e620000000a00 */
[----:B------:R-:W-:Y:S02]  /*02b0*/  CS2R R12, SRZ ;  /* 0x00000000000c7805 */ /* 0x000fe4000001ff00 */
[----:B------:R-:W-:Y:S02]  /*02c0*/  CS2R R14, SRZ ;  /* 0x00000000000e7805 */ /* 0x000fe4000001ff00 */
[----:B------:R-:W-:Y:S02]  /*02d0*/  CS2R R16, SRZ ;  /* 0x0000000000107805 */ /* 0x000fe4000001ff00 */
[----:B------:R-:W-:Y:S02]  /*02e0*/  CS2R R18, SRZ ;  /* 0x0000000000127805 */ /* 0x000fe4000001ff00 */
[----:B------:R-:W-:-:S02]  /*02f0*/  CS2R R8, SRZ ;  /* 0x0000000000087805 */ /* 0x000fc4000001ff00 */
[----:B------:R-:W-:Y:S02]  /*0300*/  CS2R R10, SRZ ;  /* 0x00000000000a7805 */ /* 0x000fe4000001ff00 */
[----:B------:R-:W-:Y:S02]  /*0310*/  CS2R R28, SRZ ;  /* 0x00000000001c7805 */ /* 0x000fe4000001ff00 */
[----:B------:R-:W-:Y:S01]  /*0320*/  CS2R R30, SRZ ;  /* 0x00000000001e7805 */ /* 0x000fe2000001ff00 */
[----:B------:R4:W5:Y:S04]  /*0330*/  @P1 LDG.E.EL.128 R12, desc[UR22][R2.64] ;  /* 0x00000016020c1981 */ /* 0x000968000c2e1d00 */
[----:B------:R-:W2:Y:S04]  /*0340*/  @!P4 LDG.E.EL.128 R8, desc[UR22][R24.64] ;  /* 0x000000161808c981 */ /* 0x000ea8000c2e1d00 */
[----:B------:R-:W3:Y:S01]  /*0350*/  @P2 LDG.E.EL.128 R16, desc[UR22][R26.64] ;  /* 0x000000161a102981 */ /* 0x000ee2000c2e1d00 */
[----:B----4-:R-:W4:Y:S01]  /*0360*/  LDC.64 R2, c[0x0][0x228] ;  /* 0x00008a00ff027b82 */ /* 0x010f220000000a00 */
[----:B-1----:R-:W-:-:S05]  /*0370*/  IMAD.WIDE R36, R33, 0x4, R36 ;  /* 0x0000000421247825 */ /* 0x002fca00078e0224 */
[----:B------:R4:W3:Y:S02]  /*0380*/  @!P4 LDG.E.EL.128 R28, desc[UR22][R36.64] ;  /* 0x00000016241cc981 */ /* 0x0008e4000c2e1d00 */
[----:B----4-:R-:W-:Y:S02]  /*0390*/  IMAD.WIDE R36, R33, 0x4, R2 ;  /* 0x0000000421247825 */ /* 0x010fe400078e0202 */
[----:B------:R-:W1:Y:S01]  /*03a0*/  LDC.64 R2, c[0x0][0x230] ;  /* 0x00008c00ff027b82 */ /* 0x000e620000000a00 */
[----:B------:R-:W-:Y:S02]  /*03b0*/  PRMT R0, R35, 0x6540, R0 ;  /* 0x0000654023007816 */ /* 0x000fe40000000000 */
[----:B0-----:R-:W-:Y:S02]  /*03c0*/  CS2R R24, SRZ ;  /* 0x0000000000187805 */ /* 0x001fe4000001ff00 */
[----:B------:R-:W-:Y:S02]  /*03d0*/  CS2R R26, SRZ ;  /* 0x00000000001a7805 */ /* 0x000fe4000001ff00 */
[----:B------:R-:W-:-:S04]  /*03e0*/  CS2R R34, SRZ ;  /* 0x0000000000227805 */ /* 0x000fc8000001ff00 */
[----:B------:R-:W4:Y:S01]  /*03f0*/  @!P4 LDG.E.EL.128 R24, desc[UR22][R36.64] ;  /* 0x000000162418c981 */ /* 0x000f22000c2e1d00 */
[----:B-1----:R-:W-:Y:S01]  /*0400*/  IMAD.WIDE R2, R33, 0x4, R2 ;  /* 0x0000000421027825 */ /* 0x002fe200078e0202 */
[----:B------:R-:W-:-:S06]  /*0410*/  CS2R R32, SRZ ;  /* 0x0000000000207805 */ /* 0x000fcc000001ff00 */
[----:B------:R0:W4:Y:S02]  /*0420*/  @!P4 LDG.E.EL.128 R32, desc[UR22][R2.64] ;  /* 0x000000160220c981 */ /* 0x000124000c2e1d00 */
[----:B0-----:R-:W0:Y:S01]  /*0430*/  S2R R3, SR_TID.X ;  /* 0x0000000000037919 */ /* 0x001e220000002100 */
[----:B------:R-:W1:Y:S01]  /*0440*/  S2UR UR9, SR_CgaCtaId ;  /* 0x00000000000979c3 */ /* 0x000e620000008800 */
[----:B------:R-:W-:Y:S01]  /*0450*/  UMOV UR5, 0x400 ;  /* 0x0000040000057882 */ /* 0x000fe20000000000 */
[----:B------:R-:W-:Y:S02]  /*0460*/  UIADD3 UR8, UR4, 0xe, URZ ;  /* 0x0000000e04087890 */ /* 0x000fe4000fffe03f */
[----:B-1----:R-:W-:Y:S01]  /*0470*/  UPRMT UR9, UR9, 0x654, UR5 ;  /* 0x0000065409097896 */ /* 0x002fe20008000005 */
[----:B0-----:R-:W-:-:S04]  /*0480*/  SHF.R.U32.HI R36, RZ, 0x2, R3 ;  /* 0x00000002ff247819 */ /* 0x001fc80000011603 */
[----:B------:R-:W-:Y:S01]  /*0490*/  SGXT.U32 R36, R36, 0x6 ;  /* 0x000000062424781a */ /* 0x000fe20000000000 */
[----:B------:R-:W-:Y:S02]  /*04a0*/  UIMAD.WIDE UR12, UR4, 0x66666667, URZ ;  /* 0x66666667040c78a5 */ /* 0x000fe4000f8e023f */
[----:B------:R-:W-:-:S04]  /*04b0*/  UIADD3 UR14, UR4, 0x1, URZ ;  /* 0x00000001040e7890 */ /* 0x000fc8000fffe03f */
[----:B------:R-:W-:Y:S02]  /*04c0*/  UIMAD.WIDE UR10, UR14, 0x66666667, URZ ;  /* 0x666666670e0a78a5 */ /* 0x000fe4000f8e023f */
[----:B------:R-:W-:Y:S02]  /*04d0*/  UIADD3 UR6, UR4, 0xc, URZ ;  /* 0x0000000c04067890 */ /* 0x000fe4000fffe03f */
[----:B------:R-:W-:Y:S01]  /*04e0*/  UIADD3 UR7, UR4, 0xd, URZ ;  /* 0x0000000d04077890 */ /* 0x000fe2000fffe03f */
[C---:B--2---:R-:W-:Y:S01]  /*04f0*/  FADD R4, -R8.reuse, R4 ;  /* 0x0000000408047221 */ /* 0x044fe20000000100 */
[C---:B-----5:R-:W-:Y:S01]  /*0500*/  FADD R12, -R8.reuse, R12 ;  /* 0x0000000c080c7221 */ /* 0x060fe20000000100 */
[C---:B---3--:R-:W-:Y:S01]  /*0510*/  FADD R20, -R8.reuse, R20 ;  /* 0x0000001408147221 */ /* 0x048fe20000000100 */
[----:B------:R-:W-:Y:S01]  /*0520*/  FADD R16, -R8, R16 ;  /* 0x0000001008107221 */ /* 0x000fe20000000100 */
[----:B------:R-:W-:-:S06]  /*0530*/  FADD R8, R28, 9.9999997473787516356e-06 ;  /* 0x3727c5ac1c087421 */ /* 0x000fcc0000000000 */
[----:B------:R-:W0:Y:S01]  /*0540*/  MUFU.SQRT R8, R8 ;  /* 0x0000000800087308 */ /* 0x000e220000002000 */
[----:B------:R-:W-:Y:S01]  /*0550*/  FADD R28, R29, 9.9999997473787516356e-06 ;  /* 0x3727c5ac1d1c7421 */ /* 0x000fe20000000000 */
[----:B------:R-:W-:Y:S01]  /*0560*/  FADD R31, R31, 9.9999997473787516356e-06 ;  /* 0x3727c5ac1f1f7421 */ /* 0x000fe20000000000 */
[----:B------:R-:W-:-:S05]  /*0570*/  FADD R30, R30, 9.9999997473787516356e-06 ;  /* 0x3727c5ac1e1e7421 */ /* 0x000fca0000000000 */
[----:B------:R-:W1:Y:S08]  /*0580*/  MUFU.SQRT R29, R31 ;  /* 0x0000001f001d7308 */ /* 0x000e700000002000 */
[----:B------:R-:W2:Y:S01]  /*0590*/  MUFU.SQRT R28, R28 ;  /* 0x0000001c001c7308 */ /* 0x000ea20000002000 */
[C---:B0-----:R-:W-:Y:S02]  /*05a0*/  FSETP.GT.AND P4, PT, R8.reuse, 8.50705917302346158658e+37, PT ;  /* 0x7e8000000800780b */ /* 0x041fe40003f84000 */
[----:B------:R-:W-:-:S05]  /*05b0*/  FSETP.GEU.AND P5, PT, R8, 1.175494350822287508e-38, PT ;  /* 0x008000000800780b */ /* 0x000fca0003fae000 */
[----:B------:R-:W0:Y:S01]  /*05c0*/  MUFU.SQRT R2, R30 ;  /* 0x0000001e00027308 */ /* 0x000e220000002000 */
[C---:B------:R-:W-:Y:S01]  /*05d0*/  FADD R6, -R10.reuse, R6 ;  /* 0x000000060a067221 */ /* 0x040fe20000000100 */
[C---:B------:R-:W-:Y:S01]  /*05e0*/  FADD R14, -R10.reuse, R14 ;  /* 0x0000000e0a0e7221 */ /* 0x040fe20000000100 */
[C---:B------:R-:W-:Y:S01]  /*05f0*/  FADD R18, -R10.reuse, R18 ;  /* 0x000000120a127221 */ /* 0x040fe20000000100 */
[----:B------:R-:W-:Y:S01]  /*0600*/  FADD R22, -R10, R22 ;  /* 0x000000160a167221 */ /* 0x000fe20000000100 */
[----:B------:R-:W-:Y:S02]  /*0610*/  IMAD.MOV.U32 R10, RZ, RZ, 0x3e800000 ;  /* 0x3e800000ff0a7424 */ /* 0x000fe400078e00ff */
[C---:B------:R-:W-:Y:S01]  /*0620*/  FADD R5, -R9.reuse, R5 ;  /* 0x0000000509057221 */ /* 0x040fe20000000100 */
[C---:B------:R-:W-:Y:S01]  /*0630*/  FADD R13, -R9.reuse, R13 ;  /* 0x0000000d090d7221 */ /* 0x040fe20000000100 */
[C---:B------:R-:W-:Y:S01]  /*0640*/  FADD R17, -R9.reuse, R17 ;  /* 0x0000001109117221 */ /* 0x040fe20000000100 */
[----:B------:R-:W-:Y:S01]  /*0650*/  FADD R21, -R9, R21 ;  /* 0x0000001509157221 */ /* 0x000fe20000000100 */
[----:B-1----:R-:W-:Y:S01]  /*0660*/  FSETP.GT.AND P3, PT, R29, 8.50705917302346158658e+37, PT ;  /* 0x7e8000001d00780b */ /* 0x002fe20003f64000 */
[----:B------:R-:W-:Y:S01]  /*0670*/  @P4 FMUL R8, R8, 0.25 ;  /* 0x3e80000008084820 */ /* 0x000fe20000400000 */
[----:B------:R-:W-:-:S02]  /*0680*/  FSEL R9, R10, 1, P4 ;  /* 0x3f8000000a097808 */ /* 0x000fc40002000000 */
[----:B--2---:R-:W-:Y:S02]  /*0690*/  FSETP.GT.AND P1, PT, R28, 8.50705917302346158658e+37, PT ;  /* 0x7e8000001c00780b */ /* 0x004fe40003f24000 */
[----:B0-----:R-:W-:Y:S02]  /*06a0*/  FSETP.GT.AND P4, PT, R2, 8.50705917302346158658e+37, PT ;  /* 0x7e8000000200780b */ /* 0x001fe40003f84000 */
[----:B------:R-:W-:Y:S01]  /*06b0*/  FSETP.GEU.AND P2, PT, R29, 1.175494350822287508e-38, PT ;  /* 0x008000001d00780b */ /* 0x000fe20003f4e000 */
[----:B------:R-:W-:Y:S01]  /*06c0*/  @!P5 FMUL R8, R8, 16777216 ;  /* 0x4b8000000808d820 */ /* 0x000fe20000400000 */
[----:B------:R-:W-:Y:S01]  /*06d0*/  FSETP.GEU.AND P0, PT, R28, 1.175494350822287508e-38, PT ;  /* 0x008000001c00780b */ /* 0x000fe20003f0e000 */
[----:B------:R-:W-:Y:S01]  /*06e0*/  @!P5 FMUL R9, R9, 16777216 ;  /* 0x4b8000000909d820 */ /* 0x000fe20000400000 */
[----:B------:R-:W-:Y:S01]  /*06f0*/  FSETP.GEU.AND P5, PT, R2, 1.175494350822287508e-38, PT ;  /* 0x008000000200780b */ /* 0x000fe20003fae000 */
[----:B------:R-:W-:Y:S02]  /*0700*/  @P3 FMUL R29, R29, 0.25 ;  /* 0x3e8000001d1d3820 */ /* 0x000fe40000400000 */
[----:B------:R-:W0:Y:S02]  /*0710*/  MUFU.RCP R8, R8 ;  /* 0x0000000800087308 */ /* 0x000e240000001000 */
[----:B------:R-:W-:-:S02]  /*0720*/  @P1 FMUL R28, R28, 0.25 ;  /* 0x3e8000001c1c1820 */ /* 0x000fc40000400000 */
[----:B------:R-:W-:Y:S02]  /*0730*/  @P4 FMUL R2, R2, 0.25 ;  /* 0x3e80000002024820 */ /* 0x000fe40000400000 */
[----:B------:R-:W-:Y:S02]  /*0740*/  @!P2 FMUL R29, R29, 16777216 ;  /* 0x4b8000001d1da820 */ /* 0x000fe40000400000 */
[----:B------:R-:W-:Y:S02]  /*0750*/  @!P0 FMUL R28, R28, 16777216 ;  /* 0x4b8000001c1c8820 */ /* 0x000fe40000400000 */
[----:B------:R-:W-:Y:S02]  /*0760*/  @!P5 FMUL R2, R2, 16777216 ;  /* 0x4b8000000202d820 */ /* 0x000fe40000400000 */
[----:B------:R-:W1:Y:S01]  /*0770*/  MUFU.RCP R29, R29 ;  /* 0x0000001d001d7308 */ /* 0x000e620000001000 */
[----:B------:R-:W-:Y:S01]  /*0780*/  FADD R7, -R11, R7 ;  /* 0x000000070b077221 */ /* 0x000fe20000000100 */
[----:B0-----:R-:W-:Y:S01]  /*0790*/  FMUL R9, R8, R9 ;  /* 0x0000000908097220 */ /* 0x001fe20000400000 */
[----:B------:R-:W-:-:S05]  /*07a0*/  FSEL R8, R10, 1, P3 ;  /* 0x3f8000000a087808 */ /* 0x000fca0001800000 */
[----:B------:R-:W0:Y:S01]  /*07b0*/  MUFU.RCP R28, R28 ;  /* 0x0000001c001c7308 */ /* 0x000e220000001000 */
[C---:B------:R-:W-:Y:S01]  /*07c0*/  FADD R15, -R11.reuse, R15 ;  /* 0x0000000f0b0f7221 */ /* 0x040fe20000000100 */
[C---:B------:R-:W-:Y:S01]  /*07d0*/  FADD R19, -R11.reuse, R19 ;  /* 0x000000130b137221 */ /* 0x040fe20000000100 */
[----:B------:R-:W-:-:S05]  /*07e0*/  FADD R23, -R11, R23 ;  /* 0x000000170b177221 */ /* 0x000fca0000000100 */
[----:B------:R-:W2:Y:S01]  /*07f0*/  MUFU.RCP R2, R2 ;  /* 0x0000000200027308 */ /* 0x000ea20000001000 */
[C---:B------:R-:W-:Y:S02]  /*0800*/  FSEL R11, R10.reuse, 1, P1 ;  /* 0x3f8000000a0b7808 */ /* 0x040fe40000800000 */
[----:B------:R-:W-:Y:S01]  /*0810*/  FSEL R31, R10, 1, P4 ;  /* 0x3f8000000a1f7808 */ /* 0x000fe20002000000 */
[----:B------:R-:W-:Y:S02]  /*0820*/  @!P2 FMUL R8, R8, 16777216 ;  /* 0x4b8000000808a820 */ /* 0x000fe40000400000 */
[----:B------:R-:W-:Y:S02]  /*0830*/  @!P0 FMUL R11, R11, 16777216 ;  /* 0x4b8000000b0b8820 */ /* 0x000fe40000400000 */
[----:B------:R-:W-:Y:S01]  /*0840*/  @!P5 FMUL R31, R31, 16777216 ;  /* 0x4b8000001f1fd820 */ /* 0x000fe20000400000 */
[----:B-1----:R-:W-:Y:S01]  /*0850*/  FMUL R30, R29, R8 ;  /* 0x000000081d1e7220 */ /* 0x002fe20000400000 */
[----:B0-----:R-:W-:-:S03]  /*0860*/  FMUL R8, R28, R11 ;  /* 0x0000000b1c087220 */ /* 0x001fc60000400000 */
[C---:B------:R-:W-:Y:S01]  /*0870*/  FMUL R10, R30.reuse, R23 ;  /* 0x000000171e0a7220 */ /* 0x040fe20000400000 */
[----:B------:R-:W-:Y:S01]  /*0880*/  FMUL R28, R30, R15 ;  /* 0x0000000f1e1c7220 */ /* 0x000fe20000400000 */
[----:B--2---:R-:W-:Y:S01]  /*0890*/  FMUL R11, R2, R31 ;  /* 0x0000001f020b7220 */ /* 0x004fe20000400000 */
[C---:B------:R-:W-:Y:S01]  /*08a0*/  FMUL R2, R30.reuse, R19 ;  /* 0x000000131e027220 */ /* 0x040fe20000400000 */
[----:B------:R-:W-:Y:S01]  /*08b0*/  FMUL R30, R30, R7 ;  /* 0x000000071e1e7220 */ /* 0x000fe20000400000 */
[----:B------:R-:W-:-:S04]  /*08c0*/  SHF.L.U32 R7, R3, 0xa, RZ ;  /* 0x0000000a03077819 */ /* 0x000fc800000006ff */
[----:B------:R-:W-:-:S04]  /*08d0*/  LOP3.LUT R15, R7, 0xc00, RZ, 0xc0, !PT ;  /* 0x00000c00070f7812 */ /* 0x000fc800078ec0ff */
[C---:B------:R-:W-:Y:S02]  /*08e0*/  LOP3.LUT R19, R15.reuse, 0x100, RZ, 0xfc, !PT ;  /* 0x000001000f137812 */ /* 0x040fe400078efcff */
[C---:B------:R-:W-:Y:S02]  /*08f0*/  LOP3.LUT R23, R15.reuse, 0x200, RZ, 0xfc, !PT ;  /* 0x000002000f177812 */ /* 0x040fe400078efcff */
[C---:B------:R-:W-:Y:S02]  /*0900*/  LOP3.LUT R29, R15.reuse, 0x300, RZ, 0xfc, !PT ;  /* 0x000003000f1d7812 */ /* 0x040fe400078efcff */
[C---:B------:R-:W-:Y:S02]  /*0910*/  LOP3.LUT R7, R15.reuse, R36, RZ, 0xfc, !PT ;  /* 0x000000240f077212 */ /* 0x040fe400078efcff */
[----:B------:R-:W-:Y:S02]  /*0920*/  LEA.HI R36, R15, UR9, RZ, 0x1a ;  /* 0x000000090f247c11 */ /* 0x000fe4000f8fd0ff */
[----:B------:R-:W-:-:S02]  /*0930*/  LEA.HI R19, R19, UR9, RZ, 0x1a ;  /* 0x0000000913137c11 */ /* 0x000fc4000f8fd0ff */
[----:B------:R-:W-:Y:S02]  /*0940*/  LEA.HI R15, R23, UR9, RZ, 0x1a ;  /* 0x00000009170f7c11 */ /* 0x000fe4000f8fd0ff */
[----:B------:R-:W-:Y:S01]  /*0950*/  LEA.HI R29, R29, UR9, RZ, 0x1a ;  /* 0x000000091d1d7c11 */ /* 0x000fe2000f8fd0ff */
[C---:B------:R-:W-:Y:S01]  /*0960*/  IMAD R19, R7.reuse, 0x4, R19 ;  /* 0x0000000407137824 */ /* 0x040fe200078e0213 */
[C---:B------:R-:W-:Y:S02]  /*0970*/  LEA R23, R7.reuse, R36, 0x2 ;  /* 0x0000002407177211 */ /* 0x040fe400078e10ff */
[----:B------:R-:W-:Y:S01]  /*0980*/  LEA R15, R7, R15, 0x2 ;  /* 0x0000000f070f7211 */ /* 0x000fe200078e10ff */
[----:B------:R-:W-:Y:S01]  /*0990*/  FMUL R31, R11, R18 ;  /* 0x000000120b1f7220 */ /* 0x000fe20000400000 */
[----:B------:R-:W-:Y:S01]  /*09a0*/  LEA R7, R7, R29, 0x2 ;  /* 0x0000001d07077211 */ /* 0x000fe200078e10ff */
[C---:B------:R-:W-:Y:S01]  /*09b0*/  FMUL R29, R11.reuse, R22 ;  /* 0x000000160b1d7220 */ /* 0x040fe20000400000 */
[C---:B------:R-:W-:Y:S01]  /*09c0*/  FMUL R37, R11.reuse, R14 ;  /* 0x0000000e0b257220 */ /* 0x040fe20000400000 */
[----:B------:R-:W-:Y:S01]  /*09d0*/  FMUL R11, R11, R6 ;  /* 0x000000060b0b7220 */ /* 0x000fe20000400000 */
[C---:B------:R-:W-:Y:S01]  /*09e0*/  FMUL R20, R9.reuse, R20 ;  /* 0x0000001409147220 */ /* 0x040fe20000400000 */
[C---:B------:R-:W-:Y:S01]  /*09f0*/  FMUL R16, R9.reuse, R16 ;  /* 0x0000001009107220 */ /* 0x040fe20000400000 */
[C---:B------:R-:W-:Y:S01]  /*0a00*/  FMUL R6, R9.reuse, R12 ;  /* 0x0000000c09067220 */ /* 0x040fe20000400000 */
[----:B------:R-:W-:Y:S01]  /*0a10*/  FMUL R9, R9, R4 ;  /* 0x0000000409097220 */ /* 0x000fe20000400000 */
[----:B------:R-:W-:Y:S01]  /*0a20*/  IMAD.U32 R12, RZ, RZ, UR4 ;  /* 0x00000004ff0c7e24 */ /* 0x000fe2000f8e00ff */
[----:B------:R-:W-:-:S02]  /*0a30*/  ISETP.GE.AND P0, PT, R0, 0x3c1, PT ;  /* 0x000003c10000780c */ /* 0x000fc40003f06270 */
[----:B------:R-:W-:Y:S01]  /*0a40*/  MOV R4, UR8 ;  /* 0x0000000800047c02 */ /* 0x000fe20008000f00 */
[----:B------:R-:W-:Y:S01]  /*0a50*/  FMUL R14, R8, R13 ;  /* 0x0000000d080e7220 */ /* 0x000fe20000400000 */
[----:B------:R-:W-:Y:S01]  /*0a60*/  ISETP.LT.AND P5, PT, R12, 0x500, !P0 ;  /* 0x000005000c00780c */ /* 0x000fe200047a1270 */
[----:B------:R-:W-:Y:S01]  /*0a70*/  FMUL R12, R8, R17 ;  /* 0x00000011080c7220 */ /* 0x000fe20000400000 */
[----:B------:R-:W-:Y:S01]  /*0a80*/  ISETP.LT.AND P1, PT, R4, 0x500, !P0 ;  /* 0x000005000400780c */ /* 0x000fe20004721270 */
[C---:B------:R-:W-:Y:S01]  /*0a90*/  FMUL R4, R8.reuse, R21 ;  /* 0x0000001508047220 */ /* 0x040fe20000400000 */
[----:B------:R-:W-:-:S04]  /*0aa0*/  FMUL R8, R8, R5 ;  /* 0x0000000508087220 */ /* 0x000fc80000400000 */
[----:B----4-:R-:W-:Y:S01]  /*0ab0*/  FFMA R8, R8, R25, R33 ;  /* 0x0000001908087223 */ /* 0x010fe20000000021 */
[----:B------:R-:W-:Y:S01]  /*0ac0*/  FFMA R5, R9, R24, R32 ;  /* 0x0000001809057223 */ /* 0x000fe20000000020 */
[----:B------:R-:W-:Y:S01]  /*0ad0*/  FFMA R11, R11, R26, R34 ;  /* 0x0000001a0b0b7223 */ /* 0x000fe20000000022 */
[----:B------:R-:W-:Y:S02]  /*0ae0*/  FFMA R30, R30, R27, R35 ;  /* 0x0000001b1e1e7223 */ /* 0x000fe40000000023 */
[----:B------:R-:W-:Y:S01]  /*0af0*/  FSETP.GEU.AND P2, PT, R8, RZ, PT ;  /* 0x000000ff0800720b */ /* 0x000fe20003f4e000 */
[----:B------:R-:W-:Y:S01]  /*0b00*/  FFMA R6, R6, R24, R32 ;  /* 0x0000001806067223 */ /* 0x000fe20000000020 */
[----:B------:R-:W-:Y:S01]  /*0b10*/  FSETP.GEU.AND P4, PT, R5, RZ, PT ;  /* 0x000000ff0500720b */ /* 0x000fe20003f8e000 */
[----:B------:R-:W-:Y:S01]  /*0b20*/  FFMA R37, R37, R26, R34 ;  /* 0x0000001a25257223 */ /* 0x000fe20000000022 */
[----:B------:R-:W-:Y:S02]  /*0b30*/  FSETP.GEU.AND P3, PT, R11, RZ, PT ;  /* 0x000000ff0b00720b */ /* 0x000fe40003f6e000 */
[----:B------:R-:W-:-:S02]  /*0b40*/  FSEL R8, R8, RZ, P2 ;  /* 0x000000ff08087208 */ /* 0x000fc40001000000 */
[----:B------:R-:W-:Y:S01]  /*0b50*/  FSETP.GEU.AND P2, PT, R30, RZ, PT ;  /* 0x000000ff1e00720b */ /* 0x000fe20003f4e000 */
[----:B------:R-:W-:Y:S01]  /*0b60*/  FFMA R9, R14, R25, R33 ;  /* 0x000000190e097223 */ /* 0x000fe20000000021 */
[----:B------:R-:W-:Y:S01]  /*0b70*/  FSEL R14, R5, RZ, P4 ;  /* 0x000000ff050e7208 */ /* 0x000fe20002000000 */
[----:B------:R-:W-:Y:S01]  /*0b80*/  FFMA R28, R28, R27, R35 ;  /* 0x0000001b1c1c7223 */ /* 0x000fe20000000023 */
[----:B------:R-:W-:Y:S01]  /*0b90*/  FSEL R18, R11, RZ, P3 ;  /* 0x000000ff0b127208 */ /* 0x000fe20001800000 */
[-CC-:B------:R-:W-:Y:S01]  /*0ba0*/  FFMA R16, R16, R24.reuse, R32.reuse ;  /* 0x0000001810107223 */ /* 0x180fe20000000020 */
[----:B------:R-:W-:Y:S02]  /*0bb0*/  FSETP.GEU.AND P3, PT, R6, RZ, PT ;  /* 0x000000ff0600720b */ /* 0x000fe40003f6e000 */
[----:B------:R-:W-:Y:S02]  /*0bc0*/  FSEL R30, R30, RZ, P2 ;  /* 0x000000ff1e1e7208 */ /* 0x000fe40001000000 */
[C---:B------:R-:W-:Y:S01]  /*0bd0*/  FSETP.GEU.AND P2, PT, R37.reuse, RZ, PT ;  /* 0x000000ff2500720b */ /* 0x040fe20003f4e000 */
[----:B------:R0:W-:Y:S01]  /*0be0*/  STS [R23], R14 ;  /* 0x0000000e17007388 */ /* 0x0001e20000000800 */
[----:B------:R-:W-:Y:S01]  /*0bf0*/  FSEL R6, R6, RZ, P3 ;  /* 0x000000ff06067208 */ /* 0x000fe20001800000 */
[----:B------:R-:W-:Y:S01]  /*0c00*/  FFMA R12, R12, R25, R33 ;  /* 0x000000190c0c7223 */ /* 0x000fe20000000021 */
[----:B------:R-:W-:Y:S01]  /*0c10*/  FSETP.GEU.AND P3, PT, R28, RZ, PT ;  /* 0x000000ff1c00720b */ /* 0x000fe20003f6e000 */
[----:B------:R-:W-:Y:S01]  /*0c20*/  FFMA R2, R2, R27, R35 ;  /* 0x0000001b02027223 */ /* 0x000fe20000000023 */
[----:B------:R-:W-:Y:S01]  /*0c30*/  FFMA R20, R20, R24, R32 ;  /* 0x0000001814147223 */ /* 0x000fe20000000020 */
[----:B0-----:R-:W-:-:S02]  /*0c40*/  FSEL R14, R37, RZ, P2 ;  /* 0x000000ff250e7208 */ /* 0x001fc40001000000 */
[----:B------:R-:W-:Y:S02]  /*0c50*/  FSETP.GEU.AND P2, PT, R16, RZ, PT ;  /* 0x000000ff1000720b */ /* 0x000fe40003f4e000 */
[----:B------:R-:W-:Y:S01]  /*0c60*/  FSEL R28, R28, RZ, P3 ;  /* 0x000000ff1c1c7208 */ /* 0x000fe20001800000 */
[----:B------:R-:W-:Y:S01]  /*0c70*/  FFMA R4, R4, R25, R33 ;  /* 0x0000001904047223 */ /* 0x000fe20000000021 */
[----:B------:R-:W-:Y:S01]  /*0c80*/  FSETP.GEU.AND P3, PT, R12, RZ, PT ;  /* 0x000000ff0c00720b */ /* 0x000fe20003f6e000 */
[-CC-:B------:R-:W-:Y:S01]  /*0c90*/  FFMA R31, R31, R26.reuse, R34.reuse ;  /* 0x0000001a1f1f7223 */ /* 0x180fe20000000022 */
[----:B------:R-:W-:Y:S02]  /*0ca0*/  FSEL R16, R16, RZ, P2 ;  /* 0x000000ff10107208 */ /* 0x000fe40001000000 */
[----:B------:R-:W-:Y:S02]  /*0cb0*/  FSETP.GEU.AND P4, PT, R9, RZ, PT ;  /* 0x000000ff0900720b */ /* 0x000fe40003f8e000 */
[----:B------:R-:W-:Y:S01]  /*0cc0*/  FSETP.GEU.AND P2, PT, R2, RZ, PT ;  /* 0x000000ff0200720b */ /* 0x000fe20003f4e000 */
[----:B------:R-:W-:Y:S01]  /*0cd0*/  FFMA R29, R29, R26, R34 ;  /* 0x0000001a1d1d7223 */ /* 0x000fe20000000022 */
[----:B------:R-:W-:Y:S01]  /*0ce0*/  FSEL R12, R12, RZ, P3 ;  /* 0x000000ff0c0c7208 */ /* 0x000fe20001800000 */
[----:B------:R-:W-:Y:S01]  /*0cf0*/  FFMA R10, R10, R27, R35 ;  /* 0x0000001b0a0a7223 */ /* 0x000fe20000000023 */
[----:B------:R-:W-:Y:S01]  /*0d00*/  FSEL R22, R9, RZ, P4 ;  /* 0x000000ff09167208 */ /* 0x000fe20002000000 */
[----:B------:R0:W-:Y:S01]  /*0d10*/  STS [R19+0x400], R8 ;  /* 0x0004000813007388 */ /* 0x0001e20000000800 */
[----:B------:R-:W-:-:S02]  /*0d20*/  FSETP.GEU.AND P3, PT, R20, RZ, PT ;  /* 0x000000ff1400720b */ /* 0x000fc40003f6e000 */
[----:B------:R-:W-:Y:S01]  /*0d30*/  FSEL R2, R2, RZ, P2 ;  /* 0x000000ff02027208 */ /* 0x000fe20001000000 */
[----:B------:R-:W-:Y:S01]  /*0d40*/  STS [R15+0x800], R18 ;  /* 0x000800120f007388 */ /* 0x000fe20000000800 */
[----:B------:R-:W-:Y:S02]  /*0d50*/  FSETP.GEU.AND P4, PT, R31, RZ, PT ;  /* 0x000000ff1f00720b */ /* 0x000fe40003f8e000 */
[----:B------:R-:W-:Y:S01]  /*0d60*/  FSETP.GEU.AND P2, PT, R4, RZ, PT ;  /* 0x000000ff0400720b */ /* 0x000fe20003f4e000 */
[----:B------:R-:W-:Y:S01]  /*0d70*/  STS [R7+0xc00], R30 ;  /* 0x000c001e07007388 */ /* 0x000fe20000000800 */
[----:B------:R-:W-:Y:S02]  /*0d80*/  FSEL R20, R20, RZ, P3 ;  /* 0x000000ff14147208 */ /* 0x000fe40001800000 */
[----:B------:R-:W-:Y:S01]  /*0d90*/  FSETP.GEU.AND P3, PT, R29, RZ, PT ;  /* 0x000000ff1d00720b */ /* 0x000fe20003f6e000 */
[----:B------:R1:W-:Y:S01]  /*0da0*/  STS [R23+0x100], R6 ;  /* 0x0001000617007388 */ /* 0x0003e20000000800 */
[----:B0-----:R-:W-:-:S02]  /*0db0*/  FSEL R8, R4, RZ, P2 ;  /* 0x000000ff04087208 */ /* 0x001fc40001000000 */
[----:B------:R-:W-:Y:S01]  /*0dc0*/  FSETP.GEU.AND P2, PT, R10, RZ, PT ;  /* 0x000000ff0a00720b */ /* 0x000fe20003f4e000 */
[----:B------:R-:W-:Y:S04]  /*0dd0*/  STS [R19+0x500], R22 ;  /* 0x0005001613007388 */ /* 0x000fe80000000800 */
[----:B------:R0:W-:Y:S01]  /*0de0*/  STS [R15+0x900], R14 ;  /* 0x0009000e0f007388 */ /* 0x0001e20000000800 */
[----:B-1----:R-:W-:-:S03]  /*0df0*/  FSEL R6, R31, RZ, P4 ;  /* 0x000000ff1f067208 */ /* 0x002fc60002000000 */
[----:B------:R-:W-:Y:S01]  /*0e00*/  STS [R7+0xd00], R28 ;  /* 0x000d001c07007388 */ /* 0x000fe20000000800 */
[----:B------:R-:W-:-:S03]  /*0e10*/  FSEL R10, R10, RZ, P2 ;  /* 0x000000ff0a0a7208 */ /* 0x000fc60001000000 */
[----:B------:R-:W-:Y:S01]  /*0e20*/  STS [R23+0x200], R16 ;  /* 0x0002001017007388 */ /* 0x000fe20000000800 */
[----:B0-----:R-:W-:-:S03]  /*0e30*/  FSEL R14, R29, RZ, P3 ;  /* 0x000000ff1d0e7208 */ /* 0x001fc60001800000 */
[----:B------:R-:W-:Y:S04]  /*0e40*/  STS [R19+0x600], R12 ;  /* 0x0006000c13007388 */ /* 0x000fe80000000800 */
[----:B------:R-:W-:Y:S04]  /*0e50*/  STS [R15+0xa00], R6 ;  /* 0x000a00060f007388 */ /* 0x000fe80000000800 */
[----:B------:R0:W-:Y:S04]  /*0e60*/  STS [R7+0xe00], R2 ;  /* 0x000e000207007388 */ /* 0x0001e80000000800 */
[----:B------:R-:W-:Y:S04]  /*0e70*/  STS [R23+0x300], R20 ;  /* 0x0003001417007388 */ /* 0x000fe80000000800 */
[----:B------:R-:W-:Y:S04]  /*0e80*/  STS [R19+0x700], R8 ;  /* 0x0007000813007388 */ /* 0x000fe80000000800 */
[----:B------:R-:W-:Y:S04]  /*0e90*/  STS [R15+0xb00], R14 ;  /* 0x000b000e0f007388 */ /* 0x000fe80000000800 */
[----:B------:R1:W-:Y:S01]  /*0ea0*/  STS [R7+0xf00], R10 ;  /* 0x000f000a07007388 */ /* 0x0003e20000000800 */
[----:B------:R-:W-:-:S04]  /*0eb0*/  LOP3.LUT R4, R3, 0xff, RZ, 0xc0, !PT ;  /* 0x000000ff03047812 */ /* 0x000fc800078ec0ff */
[----:B------:R-:W-:Y:S01]  /*0ec0*/  LEA R4, R4, UR9, 0x2 ;  /* 0x0000000904047c11 */ /* 0x000fe2000f8e10ff */
[----:B------:R-:W-:Y:S01]  /*0ed0*/  BAR.SYNC.DEFER_BLOCKING 0x0 ;  /* 0x0000000000007b1d */ /* 0x000fe20000010000 */
[----:B------:R-:W-:-:S04]  /*0ee0*/  USHF.R.U32.HI UR9, URZ, 0x1f, UR13 ;  /* 0x0000001f3f097899 */ /* 0x000fc8000801160d */
[----:B------:R-:W-:Y:S02]  /*0ef0*/  ULEA.HI.SX32 UR13, UR13, UR9, 0x19 ;  /* 0x000000090d0d7291 */ /* 0x000fe4000f8fca3f */
[----:B------:R-:W-:Y:S01]  /*0f00*/  USHF.R.U32.HI UR9, URZ, 0x1f, UR11 ;  /* 0x0000001f3f097899 */ /* 0x000fe2000801160b */
[----:B------:R-:W-:Y:S01]  /*0f10*/  IMAD.U32 R5, RZ, RZ, UR6 ;  /* 0x00000006ff057e24 */ /* 0x000fe2000f8e00ff */
[----:B------:R-:W-:Y:S02]  /*0f20*/  UIADD3 UR5, UR4, 0xb, URZ ;  /* 0x0000000b04057890 */ /* 0x000fe4000fffe03f */
[----:B------:R-:W-:Y:S02]  /*0f30*/  ULEA.HI.SX32 UR12, UR11, UR9, 0x19 ;  /* 0x000000090b0c7291 */ /* 0x000fe4000f8fca3f */
[----:B------:R-:W-:Y:S01]  /*0f40*/  UIMAD UR15, UR13, -0x140, UR4 ;  /* 0xfffffec00d0f78a4 */ /* 0x000fe2000f8e0204 */
[----:B0-----:R-:W-:Y:S01]  /*0f50*/  MOV R2, UR7 ;  /* 0x0000000700027c02 */ /* 0x001fe20008000f00 */
[----:B------:R-:W-:Y:S01]  /*0f60*/  UIMAD UR10, UR12, -0x140, UR14 ;  /* 0xfffffec00c0a78a4 */ /* 0x000fe2000f8e020e */
[----:B------:R-:W-:Y:S01]  /*0f70*/  MOV R6, UR5 ;  /* 0x0000000500067c02 */ /* 0x000fe20008000f00 */
[----:B------:R-:W-:Y:S01]  /*0f80*/  UIADD3 UR9, UR4, 0x3, URZ ;  /* 0x0000000304097890 */ /* 0x000fe2000fffe03f */
[----:B------:R-:W-:Y:S01]  /*0f90*/  ISETP.LT.AND P3, PT, R5, 0x500, !P0 ;  /* 0x000005000500780c */ /* 0x000fe20004761270 */
[----:B------:R-:W0:Y:S01]  /*0fa0*/  LDS R11, [R4] ;  /* 0x00000000040b7984 */ /* 0x000e220000000800 */
[----:B------:R-:W-:-:S02]  /*0fb0*/  MOV R5, UR15 ;  /* 0x0000000f00057c02 */ /* 0x000fc40008000f00 */
[----:B------:R-:W-:Y:S01]  /*0fc0*/  ISETP.LT.AND P2, PT, R2, 0x500, !P0 ;  /* 0x000005000200780c */ /* 0x000fe20004741270 */
[----:B-1----:R-:W-:Y:S01]  /*0fd0*/  IMAD.U32 R7, RZ, RZ, UR14 ;  /* 0x0000000eff077e24 */ /* 0x002fe2000f8e00ff */
[----:B------:R-:W1:Y:S01]  /*0fe0*/  LDC.64 R2, c[0x0][0x238] ;  /* 0x00008e00ff027b82 */ /* 0x000e620000000a00 */
[----:B------:R-:W-:Y:S01]  /*0ff0*/  ISETP.LT.AND P4, PT, R6, 0x500, !P0 ;  /* 0x000005000600780c */ /* 0x000fe20004781270 */
[----:B------:R-:W2:Y:S01]  /*1000*/  LDS R13, [R4+0x404] ;  /* 0x00040400040d7984 */ /* 0x000ea20000000800 */
[----:B------:R-:W-:Y:S01]  /*1010*/  MOV R9, UR10 ;  /* 0x0000000a00097c02 */ /* 0x000fe20008000f00 */
[----:B------:R-:W-:Y:S01]  /*1020*/  UIMAD.WIDE UR10, UR9, 0x66666667, URZ ;  /* 0x66666667090a78a5 */ /* 0x000fe2000f8e023f */
[----:B------:R-:W-:Y:S01]  /*1030*/  MOV R6, UR13 ;  /* 0x0000000d00067c02 */ /* 0x000fe20008000f00 */
[----:B------:R-:W-:Y:S01]  /*1040*/  IMAD R5, R5, 0x3c1, R0 ;  /* 0x000003c105057824 */ /* 0x000fe200078e0200 */
[----:B------:R-:W-:Y:S01]  /*1050*/  ISETP.LT.AND P6, PT, R7, 0x500, !P0 ;  /* 0x000005000700780c */ /* 0x000fe200047c1270 */
[----:B------:R-:W3:Y:S02]  /*1060*/  LDS R15, [R4+0x808] ;  /* 0x00080800040f7984 */ /* 0x000ee40000000800 */
[----:B------:R-:W-:-:S02]  /*1070*/  IMAD R7, R6, 0x1e8020, R5 ;  /* 0x001e802006077824 */ /* 0x000fc400078e0205 */
[----:B------:R-:W-:Y:S01]  /*1080*/  IMAD.U32 R6, RZ, RZ, UR12 ;  /* 0x0000000cff067e24 */ /* 0x000fe2000f8e00ff */
[----:B------:R-:W-:Y:S01]  /*1090*/  UMOV UR12, UR11 ;  /* 0x0000000b000c7c82 */ /* 0x000fe20008000000 */
[----:B------:R-:W4:Y:S01]  /*10a0*/  LDS R17, [R4+0xc0c] ;  /* 0x000c0c0004117984 */ /* 0x000f220000000800 */
[----:B------:R-:W-:Y:S01]  /*10b0*/  USHF.R.U32.HI UR13, URZ, 0x1f, UR12 ;  /* 0x0000001f3f0d7899 */ /* 0x000fe2000801160c */
[----:B------:R-:W-:Y:S01]  /*10c0*/  IMAD R5, R9, 0x3c1, R0 ;  /* 0x000003c109057824 */ /* 0x000fe200078e0200 */
[----:B------:R-:W-:Y:S01]  /*10d0*/  UIADD3 UR14, UR4, 0x2, URZ ;  /* 0x00000002040e7890 */ /* 0x000fe2000fffe03f */
[----:B------:R-:W-:Y:S01]  /*10e0*/  LDS R19, [R4+0x1818] ;  /* 0x0018180004137984 */ /* 0x000fe20000000800 */
[----:B------:R-:W-:Y:S01]  /*10f0*/  ULEA.HI.SX32 UR13, UR12, UR13, 0x19 ;  /* 0x0000000d0c0d7291 */ /* 0x000fe2000f8fca3f */
[----:B------:R-:W-:Y:S01]  /*1100*/  MOV R10, UR9 ;  /* 0x00000009000a7c02 */ /* 0x000fe20008000f00 */
[----:B------:R-:W-:Y:S01]  /*1110*/  IMAD R5, R6, 0x1e8020, R5 ;  /* 0x001e802006057824 */ /* 0x000fe200078e0205 */
[----:B------:R-:W-:Y:S01]  /*1120*/  UIMAD.WIDE UR10, UR14, 0x66666667, URZ ;  /* 0x666666670e0a78a5 */ /* 0x000fe2000f8e023f */
[----:B------:R-:W-:Y:S01]  /*1130*/  LDS R23, [R4+0x2828] ;  /* 0x0028280004177984 */ /* 0x000fe20000000800 */
[----:B------:R-:W-:Y:S01]  /*1140*/  UIMAD UR9, UR13, -0x140, UR9 ;  /* 0xfffffec00d0978a4 */ /* 0x000fe2000f8e0209 */
[--C-:B-1----:R-:W-:Y:S01]  /*1150*/  IMAD.WIDE R8, R5, 0x4, R2.reuse ;  /* 0x0000000405087825 */ /* 0x102fe200078e0202 */
[----:B------:R-:W-:Y:S01]  /*1160*/  USHF.R.U32.HI UR10, URZ, 0x1f, UR11 ;  /* 0x0000001f3f0a7899 */ /* 0x000fe2000801160b */
[----:B------:R-:W-:Y:S02]  /*1170*/  LDS R25, [R4+0x2c2c] ;  /* 0x002c2c0004197984 */ /* 0x000fe40000000800 */
[----:B------:R-:W-:Y:S01]  /*1180*/  IMAD.WIDE R6, R7, 0x4, R2 ;  /* 0x0000000407067825 */ /* 0x000fe200078e0202 */
[----:B------:R-:W-:Y:S01]  /*1190*/  MOV R5, UR9 ;  /* 0x0000000900057c02 */ /* 0x000fe20008000f00 */
[----:B------:R-:W-:Y:S01]  /*11a0*/  UIADD3 UR9, UR4, 0x4, URZ ;  /* 0x0000000404097890 */ /* 0x000fe2000fffe03f */
[----:B------:R-:W-:Y:S01]  /*11b0*/  LDS R27, [R4+0x3030] ;  /* 0x00303000041b7984 */ /* 0x000fe20000000800 */
[----:B------:R-:W-:-:S02]  /*11c0*/  ULEA.HI.SX32 UR12, UR11, UR10, 0x19 ;  /* 0x0000000a0b0c7291 */ /* 0x000fc4000f8fca3f */
[----:B------:R-:W-:Y:S01]  /*11d0*/  UIMAD.WIDE UR10, UR9, 0x66666667, URZ ;  /* 0x66666667090a78a5 */ /* 0x000fe2000f8e023f */
[----:B0-----:R0:W-:Y:S01]  /*11e0*/  @P5 STG.E desc[UR22][R6.64], R11 ;  /* 0x0000000b06005986 */ /* 0x0011e2000c101916 */
[----:B------:R-:W-:-:S03]  /*11f0*/  UIMAD UR15, UR12, -0x140, UR14 ;  /* 0xfffffec00c0f78a4 */ /* 0x000fc6000f8e020e */
[----:B------:R-:W1:Y:S01]  /*1200*/  LDS R11, [R4+0x1010] ;  /* 0x00101000040b7984 */ /* 0x000e620000000800 */
[----:B------:R-:W-:Y:S01]  /*1210*/  ISETP.LT.AND P5, PT, R10, 0x500, !P0 ;  /* 0x000005000a00780c */ /* 0x000fe200047a1270 */
[----:B------:R-:W-:Y:S01]  /*1220*/  IMAD.U32 R10, RZ, RZ, UR14 ;  /* 0x0000000eff0a7e24 */ /* 0x000fe2000f8e00ff */
[----:B------:R-:W-:Y:S01]  /*1230*/  UIADD3 UR17, UR4, 0x5, URZ ;  /* 0x0000000504117890 */ /* 0x000fe2000fffe03f */
[----:B------:R-:W-:Y:S01]  /*1240*/  MOV R12, UR13 ;  /* 0x0000000d000c7c02 */ /* 0x000fe20008000f00 */
[----:B------:R-:W-:Y:S01]  /*1250*/  UMOV UR14, UR11 ;  /* 0x0000000b000e7c82 */ /* 0x000fe20008000000 */
[----:B------:R-:W-:Y:S01]  /*1260*/  IMAD R5, R5, 0x3c1, R0 ;  /* 0x000003c105057824 */ /* 0x000fe200078e0200 */
[----:B------:R-:W-:Y:S01]  /*1270*/  UIADD3 UR16, UR4, 0x6, URZ ;  /* 0x0000000604107890 */ /* 0x000fe2000fffe03f */
[----:B0-----:R-:W-:Y:S01]  /*1280*/  MOV R7, UR15 ;  /* 0x0000000f00077c02 */ /* 0x001fe20008000f00 */
[----:B------:R-:W-:Y:S01]  /*1290*/  IMAD.U32 R6, RZ, RZ, UR12 ;  /* 0x0000000cff067e24 */ /* 0x000fe2000f8e00ff */
[----:B------:R-:W-:Y:S01]  /*12a0*/  USHF.R.U32.HI UR15, URZ, 0x1f, UR14 ;  /* 0x0000001f3f0f7899 */ /* 0x000fe2000801160e */
[----:B------:R-:W-:Y:S01]  /*12b0*/  LDS R29, [R4+0x3434] ;  /* 0x00343400041d7984 */ /* 0x000fe20000000800 */
[----:B------:R-:W-:-:S02]  /*12c0*/  UIMAD.WIDE UR12, UR17, 0x66666667, URZ ;  /* 0x66666667110c78a5 */ /* 0x000fc4000f8e023f */
[----:B------:R-:W-:Y:S01]  /*12d0*/  ULEA.HI.SX32 UR15, UR14, UR15, 0x19 ;  /* 0x0000000f0e0f7291 */ /* 0x000fe2000f8fca3f */
[----:B--2---:R0:W-:Y:S01]  /*12e0*/  @P6 STG.E desc[UR22][R8.64], R13 ;  /* 0x0000000d08006986 */ /* 0x0041e2000c101916 */
[----:B------:R-:W-:Y:S01]  /*12f0*/  ISETP.LT.AND P6, PT, R10, 0x500, !P0 ;  /* 0x000005000a00780c */ /* 0x000fe200047c1270 */
[----:B------:R-:W-:Y:S02]  /*1300*/  USHF.R.U32.HI UR12, URZ, 0x1f, UR13 ;  /* 0x0000001f3f0c7899 */ /* 0x000fe4000801160d */
[----:B------:R-:W2:Y:S01]  /*1310*/  LDS R13, [R4+0x1414] ;  /* 0x00141400040d7984 */ /* 0x000ea20000000800 */
[----:B------:R-:W-:Y:S01]  /*1320*/  MOV R10, UR9 ;  /* 0x00000009000a7c02 */ /* 0x000fe20008000f00 */
[----:B------:R-:W-:Y:S02]  /*1330*/  UIMAD UR9, UR15, -0x140, UR9 ;  /* 0xfffffec00f0978a4 */ /* 0x000fe4000f8e0209 */
[----:B------:R-:W-:Y:S01]  /*1340*/  UIADD3 UR20, UR4, 0x7, URZ ;  /* 0x0000000704147890 */ /* 0x000fe2000fffe03f */
[----:B------:R-:W-:Y:S01]  /*1350*/  LDS R31, [R4+0x3838] ;  /* 0x00383800041f7984 */ /* 0x000fe20000000800 */
[----:B0-----:R-:W-:-:S02]  /*1360*/  IMAD R9, R12, 0x1e8020, R5 ;  /* 0x001e80200c097824 */ /* 0x001fc400078e0205 */
[----:B------:R-:W-:Y:S01]  /*1370*/  IMAD R5, R7, 0x3c1, R0 ;  /* 0x000003c107057824 */ /* 0x000fe200078e0200 */
[----:B------:R-:W-:-:S03]  /*1380*/  ULEA.HI.SX32 UR12, UR13, UR12, 0x19 ;  /* 0x0000000c0d0c7291 */ /* 0x000fc6000f8fca3f */
[----:B------:R-:W-:Y:S01]  /*1390*/  IMAD R5, R6, 0x1e8020, R5 ;  /* 0x001e802006057824 */ /* 0x000fe200078e0205 */
[----:B------:R-:W-:Y:S02]  /*13a0*/  UIMAD.WIDE UR10, UR16, 0x66666667, URZ ;  /* 0x66666667100a78a5 */ /* 0x000fe4000f8e023f */
[----:B------:R-:W-:Y:S01]  /*13b0*/  UIMAD UR10, UR12, -0x140, UR17 ;  /* 0xfffffec00c0a78a4 */ /* 0x000fe2000f8e0211 */
[--C-:B------:R-:W-:Y:S01]  /*13c0*/  IMAD.WIDE R6, R5, 0x4, R2.reuse ;  /* 0x0000000405067825 */ /* 0x100fe200078e0202 */
[----:B------:R-:W-:Y:S01]  /*13d0*/  MOV R5, UR9 ;  /* 0x0000000900057c02 */ /* 0x000fe20008000f00 */
[----:B------:R-:W-:Y:S01]  /*13e0*/  USHF.R.U32.HI UR9, URZ, 0x1f, UR11 ;  /* 0x0000001f3f097899 */ /* 0x000fe2000801160b */
[----:B------:R-:W-:Y:S01]  /*13f0*/  MOV R12, UR15 ;  /* 0x0000000f000c7c02 */ /* 0x000fe20008000f00 */
[----:B------:R-:W-:Y:S01]  /*1400*/  IMAD.WIDE R8, R9, 0x4, R2 ;  /* 0x0000000409087825 */ /* 0x000fe200078e0202 */
[----:B---3--:R0:W-:Y:S01]  /*1410*/  @P6 STG.E desc[UR22][R6.64], R15 ;  /* 0x0000000f06006986 */ /* 0x0081e2000c101916 */
[----:B------:R-:W-:Y:S01]  /*1420*/  ULEA.HI.SX32 UR14, UR11, UR9, 0x19 ;  /* 0x000000090b0e7291 */ /* 0x000fe2000f8fca3f */
[----:B------:R-:W-:Y:S01]  /*1430*/  ISETP.LT.AND P6, PT, R10, 0x500, !P0 ;  /* 0x000005000a00780c */ /* 0x000fe200047c1270 */
[----:B------:R-:W-:Y:S01]  /*1440*/  IMAD R5, R5, 0x3c1, R0 ;  /* 0x000003c105057824 */ /* 0x000fe200078e0200 */
[----:B----4-:R3:W-:Y:S01]  /*1450*/  @P5 STG.E desc[UR22][R8.64], R17 ;  /* 0x0000001108005986 */ /* 0x0107e2000c101916 */
[----:B------:R-:W-:Y:S01]  /*1460*/  UIMAD UR13, UR14, -0x140, UR16 ;  /* 0xfffffec00e0d78a4 */ /* 0x000fe2000f8e0210 */
[----:B------:R-:W-:Y:S01]  /*1470*/  IMAD.U32 R10, RZ, RZ, UR17 ;  /* 0x00000011ff0a7e24 */ /* 0x000fe2000f8e00ff */
[----:B0-----:R-:W-:Y:S01]  /*1480*/  MOV R15, UR10 ;  /* 0x0000000a000f7c02 */ /* 0x001fe20008000f00 */
[----:B------:R-:W-:-:S02]  /*1490*/  IMAD R7, R12, 0x1e8020, R5 ;  /* 0x001e80200c077824 */ /* 0x000fc400078e0205 */
[----:B---3--:R-:W-:Y:S02]  /*14a0*/  IMAD.U32 R8, RZ, RZ, UR12 ;  /* 0x0000000cff087e24 */ /* 0x008fe4000f8e00ff */
[----:B------:R-:W-:Y:S01]  /*14b0*/  IMAD R5, R15, 0x3c1, R0 ;  /* 0x000003c10f057824 */ /* 0x000fe200078e0200 */
[----:B------:R-:W-:Y:S01]  /*14c0*/  UIMAD.WIDE UR10, UR8, 0x66666667, URZ ;  /* 0x66666667080a78a5 */ /* 0x000fe2000f8e023f */
[----:B------:R-:W-:Y:S01]  /*14d0*/  IMAD.WIDE R6, R7, 0x4, R2 ;  /* 0x0000000407067825 */ /* 0x000fe200078e0202 */
[----:B------:R-:W-:-:S03]  /*14e0*/  ISETP.LT.AND P5, PT, R10, 0x500, !P0 ;  /* 0x000005000a00780c */ /* 0x000fc600047a1270 */
[----:B------:R-:W-:Y:S01]  /*14f0*/  IMAD R9, R8, 0x1e8020, R5 ;  /* 0x001e802008097824 */ /* 0x000fe200078e0205 */
[----:B------:R-:W-:Y:S01]  /*1500*/  MOV R5, UR13 ;  /* 0x0000000d00057c02 */ /* 0x000fe20008000f00 */
[----:B------:R-:W-:Y:S01]  /*1510*/  UIMAD.WIDE UR12, UR7, 0x66666667, URZ ;  /* 0x66666667070c78a5 */ /* 0x000fe2000f8e023f */
[----:B------:R-:W-:Y:S01]  /*1520*/  MOV R10, UR16 ;  /* 0x00000010000a7c02 */ /* 0x000fe20008000f00 */
[----:B------:R-:W-:Y:S01]  /*1530*/  USHF.R.U32.HI UR10, URZ, 0x1f, UR11 ;  /* 0x0000001f3f0a7899 */ /* 0x000fe2000801160b */
[----:B-1----:R0:W-:Y:S01]  /*1540*/  @P6 STG.E desc[UR22][R6.64], R11 ;  /* 0x0000000b06006986 */ /* 0x0021e2000c101916 */
[----:B------:R-:W-:Y:S01]  /*1550*/  IMAD.U32 R12, RZ, RZ, UR14 ;  /* 0x0000000eff0c7e24 */ /* 0x000fe2000f8e00ff */
[----:B------:R-:W-:Y:S01]  /*1560*/  ISETP.LT.AND P6, PT, R10, 0x500, !P0 ;  /* 0x000005000a00780c */ /* 0x000fe200047c1270 */
[----:B------:R-:W-:Y:S01]  /*1570*/  IMAD R5, R5, 0x3c1, R0 ;  /* 0x000003c105057824 */ /* 0x000fe200078e0200 */
[----:B------:R-:W-:Y:S02]  /*1580*/  UIMAD.WIDE UR14, UR6, 0x66666667, URZ ;  /* 0x66666667060e78a5 */ /* 0x000fe4000f8e023f */
[----:B------:R-:W-:-:S02]  /*1590*/  USHF.R.U32.HI UR12, URZ, 0x1f, UR13 ;  /* 0x0000001f3f0c7899 */ /* 0x000fc4000801160d */
[----:B------:R-:W-:Y:S01]  /*15a0*/  ULEA.HI.SX32 UR10, UR11, UR10, 0x19 ;  /* 0x0000000a0b0a7291 */ /* 0x000fe2000f8fca3f */
[----:B------:R-:W-:Y:S01]  /*15b0*/  IMAD R5, R12, 0x1e8020, R5 ;  /* 0x001e80200c057824 */ /* 0x000fe200078e0205 */
[----:B------:R-:W-:Y:S01]  /*15c0*/  UIMAD.WIDE UR16, UR5, 0x66666667, URZ ;  /* 0x66666667051078a5 */ /* 0x000fe2000f8e023f */
[--C-:B------:R-:W-:Y:S01]  /*15d0*/  IMAD.WIDE R8, R9, 0x4, R2.reuse ;  /* 0x0000000409087825 */ /* 0x100fe200078e0202 */
[----:B------:R-:W-:Y:S02]  /*15e0*/  USHF.R.U32.HI UR11, URZ, 0x1f, UR15 ;  /* 0x0000001f3f0b7899 */ /* 0x000fe4000801160f */
[----:B------:R-:W-:Y:S02]  /*15f0*/  UIMAD UR14, UR10, -0x140, UR8 ;  /* 0xfffffec00a0e78a4 */ /* 0x000fe4000f8e0208 */
[----:B------:R-:W-:Y:S01]  /*1600*/  ULEA.HI.SX32 UR12, UR13, UR12, 0x19 ;  /* 0x0000000c0d0c7291 */ /* 0x000fe2000f8fca3f */
[----:B0-----:R-:W-:Y:S01]  /*1610*/  IMAD.WIDE R6, R5, 0x4, R2 ;  /* 0x0000000405067825 */ /* 0x001fe200078e0202 */
[----:B------:R-:W-:-:S02]  /*1620*/  USHF.R.U32.HI UR8, URZ, 0x1f, UR17 ;  /* 0x0000001f3f087899 */ /* 0x000fc40008011611 */
[----:B------:R-:W-:Y:S01]  /*1630*/  ULEA.HI.SX32 UR11, UR15, UR11, 0x19 ;  /* 0x0000000b0f0b7291 */ /* 0x000fe2000f8fca3f */
[----:B--2---:R0:W-:Y:S01]  /*1640*/  @P5 STG.E desc[UR22][R8.64], R13 ;  /* 0x0000000d08005986 */ /* 0x0041e2000c101916 */
[----:B------:R-:W-:Y:S01]  /*1650*/  UIMAD UR7, UR12, -0x140, UR7 ;  /* 0xfffffec00c0778a4 */ /* 0x000fe2000f8e0207 */
[----:B------:R-:W-:Y:S01]  /*1660*/  MOV R5, UR20 ;  /* 0x0000001400057c02 */ /* 0x000fe20008000f00 */
[----:B------:R-:W-:Y:S01]  /*1670*/  UIADD3 UR9, UR4, 0xa, URZ ;  /* 0x0000000a04097890 */ /* 0x000fe2000fffe03f */
[----:B------:R1:W-:Y:S01]  /*1680*/  @P6 STG.E desc[UR22][R6.64], R19 ;  /* 0x0000001306006986 */ /* 0x0003e2000c101916 */
[----:B------:R-:W-:Y:S02]  /*1690*/  ULEA.HI.SX32 UR8, UR17, UR8, 0x19 ;  /* 0x0000000811087291 */ /* 0x000fe4000f8fca3f */
[----:B------:R-:W-:Y:S01]  /*16a0*/  UIMAD UR6, UR11, -0x140, UR6 ;  /* 0xfffffec00b0678a4 */ /* 0x000fe2000f8e0206 */
[----:B------:R-:W-:Y:S01]  /*16b0*/  ISETP.LT.AND P6, PT, R5, 0x500, !P0 ;  /* 0x000005000500780c */ /* 0x000fe200047c1270 */
[----:B------:R-:W-:Y:S01]  /*16c0*/  UIMAD.WIDE UR18, UR9, 0x66666667, URZ ;  /* 0x66666667091278a5 */ /* 0x000fe2000f8e023f */
[----:B------:R-:W2:Y:S01]  /*16d0*/  LDS R19, [R4+0x1c1c] ;  /* 0x001c1c0004137984 */ /* 0x000ea20000000800 */
[----:B0-----:R-:W-:Y:S01]  /*16e0*/  IMAD.U32 R9, RZ, RZ, UR14 ;  /* 0x0000000eff097e24 */ /* 0x001fe2000f8e00ff */
[----:B------:R-:W-:Y:S01]  /*16f0*/  UIMAD UR5, UR8, -0x140, UR5 ;  /* 0xfffffec0080578a4 */ /* 0x000fe2000f8e0205 */
[----:B-1----:R-:W-:-:S02]  /*1700*/  MOV R6, UR10 ;  /* 0x0000000a00067c02 */ /* 0x002fc40008000f00 */
[--C-:B------:R-:W-:Y:S01]  /*1710*/  IMAD R5, R9, 0x3c1, R0.reuse ;  /* 0x000003c109057824 */ /* 0x100fe200078e0200 */
[----:B------:R-:W-:Y:S01]  /*1720*/  MOV R7, UR7 ;  /* 0x0000000700077c02 */ /* 0x000fe20008000f00 */
[----:B------:R-:W-:Y:S01]  /*1730*/  USHF.R.U32.HI UR13, URZ, 0x1f, UR19 ;  /* 0x0000001f3f0d7899 */ /* 0x000fe20008011613 */
[----:B------:R-:W-:Y:S01]  /*1740*/  MOV R9, UR6 ;  /* 0x0000000600097c02 */ /* 0x000fe20008000f00 */
[----:B------:R-:W-:Y:S01]  /*1750*/  IMAD R5, R6, 0x1e8020, R5 ;  /* 0x001e802006057824 */ /* 0x000fe200078e0205 */
[----:B------:R-:W-:Y:S01]  /*1760*/  UIMAD.WIDE UR6, UR20, 0x66666667, URZ ;  /* 0x66666667140678a5 */ /* 0x000fe2000f8e023f */
[----:B------:R-:W-:Y:S02]  /*1770*/  IMAD.U32 R6, RZ, RZ, UR12 ;  /* 0x0000000cff067e24 */ /* 0x000fe4000f8e00ff */
[--C-:B------:R-:W-:Y:S01]  /*1780*/  IMAD R7, R7, 0x3c1, R0.reuse ;  /* 0x000003c107077824 */ /* 0x100fe200078e0200 */
[----:B------:R-:W-:Y:S01]  /*1790*/  ULEA.HI.SX32 UR13, UR19, UR13, 0x19 ;  /* 0x0000000d130d7291 */ /* 0x000fe2000f8fca3f */
[----:B------:R-:W-:Y:S01]  /*17a0*/  IMAD.U32 R11, RZ, RZ, UR5 ;  /* 0x00000005ff0b7e24 */ /* 0x000fe2000f8e00ff */
[----:B------:R-:W-:Y:S01]  /*17b0*/  USHF.R.U32.HI UR5, URZ, 0x1f, UR7 ;  /* 0x0000001f3f057899 */ /* 0x000fe20008011607 */
[----:B------:R-:W-:Y:S01]  /*17c0*/  IMAD R7, R6, 0x1e8020, R7 ;  /* 0x001e802006077824 */ /* 0x000fe200078e0207 */
[----:B------:R-:W-:Y:S01]  /*17d0*/  MOV R10, UR9 ;  /* 0x00000009000a7c02 */ /* 0x000fe20008000f00 */
[----:B------:R-:W-:Y:S01]  /*17e0*/  UIMAD UR9, UR13, -0x140, UR9 ;  /* 0xfffffec00d0978a4 */ /* 0x000fe2000f8e0209 */
[----:B------:R-:W-:Y:S01]  /*17f0*/  MOV R6, UR11 ;  /* 0x0000000b00067c02 */ /* 0x000fe20008000f00 */
[--C-:B------:R-:W-:Y:S01]  /*1800*/  IMAD R9, R9, 0x3c1, R0.reuse ;  /* 0x000003c109097824 */ /* 0x100fe200078e0200 */
[----:B------:R-:W-:Y:S01]  /*1810*/  ULEA.HI.SX32 UR5, UR7, UR5, 0x19 ;  /* 0x0000000507057291 */ /* 0x000fe2000f8fca3f */
[----:B------:R-:W-:-:S02]  /*1820*/  IMAD R11, R11, 0x3c1, R0 ;  /* 0x000003c10b0b7824 */ /* 0x000fc400078e0200 */
[----:B------:R-:W-:Y:S01]  /*1830*/  IMAD R9, R6, 0x1e8020, R9 ;  /* 0x001e802006097824 */ /* 0x000fe200078e0209 */
[----:B------:R-:W-:Y:S01]  /*1840*/  MOV R6, UR8 ;  /* 0x0000000800067c02 */ /* 0x000fe20008000f00 */
[----:B------:R-:W-:Y:S01]  /*1850*/  UIMAD UR20, UR5, -0x140, UR20 ;  /* 0xfffffec0051478a4 */ /* 0x000fe2000f8e0214 */
[----:B------:R-:W-:-:S03]  /*1860*/  MOV R13, UR9 ;  /* 0x00000009000d7c02 */ /* 0x000fc60008000f00 */
[----:B------:R-:W-:Y:S02]  /*1870*/  IMAD R11, R6, 0x1e8020, R11 ;  /* 0x001e8020060b7824 */ /* 0x000fe400078e020b */
[----:B------:R-:W-:Y:S01]  /*1880*/  IMAD.U32 R6, RZ, RZ, UR13 ;  /* 0x0000000dff067e24 */ /* 0x000fe2000f8e00ff */
[----:B------:R-:W-:Y:S01]  /*1890*/  MOV R15, UR20 ;  /* 0x00000014000f7c02 */ /* 0x000fe20008000f00 */
[----:B------:R-:W-:Y:S01]  /*18a0*/  IMAD R13, R13, 0x3c1, R0 ;  /* 0x000003c10d0d7824 */ /* 0x000fe200078e0200 */
[----:B------:R-:W-:-:S03]  /*18b0*/  MOV R17, UR5 ;  /* 0x0000000500117c02 */ /* 0x000fc60008000f00 */
[----:B------:R-:W-:Y:S02]  /*18c0*/  IMAD R13, R6, 0x1e8020, R13 ;  /* 0x001e8020060d7824 */ /* 0x000fe400078e020d */
[----:B------:R-:W-:Y:S01]  /*18d0*/  IMAD R6, R15, 0x3c1, R0 ;  /* 0x000003c10f067824 */ /* 0x000fe200078e0200 */
[----:B------:R-:W-:-:S03]  /*18e0*/  UIADD3 UR5, UR4, 0x8, URZ ;  /* 0x0000000804057890 */ /* 0x000fc6000fffe03f */
[----:B------:R-:W-:Y:S01]  /*18f0*/  IMAD R15, R17, 0x1e8020, R6 ;  /* 0x001e8020110f7824 */ /* 0x000fe200078e0206 */
[----:B------:R-:W-:-:S03]  /*1900*/  UIMAD.WIDE UR6, UR5, 0x66666667, URZ ;  /* 0x66666667050678a5 */ /* 0x000fc6000f8e023f */
[----:B------:R-:W-:Y:S01]  /*1910*/  IMAD.WIDE R14, R15, 0x4, R2 ;  /* 0x000000040f0e7825 */ /* 0x000fe200078e0202 */
[----:B------:R-:W-:-:S04]  /*1920*/  USHF.R.U32.HI UR6, URZ, 0x1f, UR7 ;  /* 0x0000001f3f067899 */ /* 0x000fc80008011607 */
[----:B--2---:R0:W-:Y:S04]  /*1930*/  @P6 STG.E desc[UR22][R14.64], R19 ;  /* 0x000000130e006986 */ /* 0x0041e8000c101916 */
[----:B------:R-:W1:Y:S01]  /*1940*/  LDS R19, [R4+0x2020] ;  /* 0x0020200004137984 */ /* 0x000e620000000800 */
[----:B------:R-:W-:Y:S01]  /*1950*/  ULEA.HI.SX32 UR6, UR7, UR6, 0x19 ;  /* 0x0000000607067291 */ /* 0x000fe2000f8fca3f */
[----:B------:R-:W-:-:S03]  /*1960*/  MOV R6, UR5 ;  /* 0x0000000500067c02 */ /* 0x000fc60008000f00 */
[----:B------:R-:W-:Y:S02]  /*1970*/  UIMAD UR5, UR6, -0x140, UR5 ;  /* 0xfffffec0060578a4 */ /* 0x000fe4000f8e0205 */
[----:B------:R-:W-:-:S04]  /*1980*/  MOV R21, UR6 ;  /* 0x0000000600157c02 */ /* 0x000fc80008000f00 */
[----:B------:R-:W-:Y:S01]  /*1990*/  IMAD.U32 R17, RZ, RZ, UR5 ;  /* 0x00000005ff117e24 */ /* 0x000fe2000f8e00ff */
[----:B------:R-:W-:-:S04]  /*19a0*/  UIADD3 UR5, UR4, 0x9, URZ ;  /* 0x0000000904057890 */ /* 0x000fc8000fffe03f */
[----:B------:R-:W-:Y:S01]  /*19b0*/  UIMAD.WIDE UR6, UR5, 0x66666667, URZ ;  /* 0x66666667050678a5 */ /* 0x000fe2000f8e023f */
[----:B------:R-:W-:Y:S01]  /*19c0*/  ISETP.LT.AND P6, PT, R6, 0x500, !P0 ;  /* 0x000005000600780c */ /* 0x000fe200047c1270 */
[----:B------:R-:W-:Y:S02]  /*19d0*/  IMAD R6, R17, 0x3c1, R0 ;  /* 0x000003c111067824 */ /* 0x000fe400078e0200 */
[----:B------:R-:W-:Y:S02]  /*19e0*/  USHF.R.U32.HI UR6, URZ, 0x1f, UR7 ;  /* 0x0000001f3f067899 */ /* 0x000fe40008011607 */
[----:B------:R-:W-:Y:S02]  /*19f0*/  IMAD R17, R21, 0x1e8020, R6 ;  /* 0x001e802015117824 */ /* 0x000fe400078e0206 */
[----:B------:R-:W-:Y:S01]  /*1a00*/  ULEA.HI.SX32 UR6, UR7, UR6, 0x19 ;  /* 0x0000000607067291 */ /* 0x000fe2000f8fca3f */
[----:B------:R-:W-:-:S03]  /*1a10*/  MOV R6, UR5 ;  /* 0x0000000500067c02 */ /* 0x000fc60008000f00 */
[----:B------:R-:W-:Y:S01]  /*1a20*/  UIMAD UR5, UR6, -0x140, UR5 ;  /* 0xfffffec0060578a4 */ /* 0x000fe2000f8e0205 */
[----:B0-----:R-:W-:-:S05]  /*1a30*/  IMAD.WIDE R14, R17, 0x4, R2 ;  /* 0x00000004110e7825 */ /* 0x001fca00078e0202 */
[----:B------:R-:W-:Y:S01]  /*1a40*/  MOV R17, UR5 ;  /* 0x0000000500117c02 */ /* 0x000fe20008000f00 */
[----:B------:R-:W-:Y:S01]  /*1a50*/  IMAD.U32 R21, RZ, RZ, UR6 ;  /* 0x00000006ff157e24 */ /* 0x000fe2000f8e00ff */
[----:B-1----:R0:W-:Y:S01]  /*1a60*/  @P6 STG.E desc[UR22][R14.64], R19 ;  /* 0x000000130e006986 */ /* 0x0021e2000c101916 */
[----:B------:R-:W-:Y:S02]  /*1a70*/  ISETP.LT.AND P6, PT, R6, 0x500, !P0 ;  /* 0x000005000600780c */ /* 0x000fe400047c1270 */
[----:B------:R-:W-:-:S04]  /*1a80*/  IMAD R6, R17, 0x3c1, R0 ;  /* 0x000003c111067824 */ /* 0x000fc800078e0200 */
[----:B------:R-:W-:Y:S02]  /*1a90*/  IMAD R17, R21, 0x1e8020, R6 ;  /* 0x001e802015117824 */ /* 0x000fe400078e0206 */
[----:B------:R-:W1:Y:S01]  /*1aa0*/  LDS R21, [R4+0x2424] ;  /* 0x0024240004157984 */ /* 0x000e620000000800 */
[----:B------:R-:W-:-:S04]  /*1ab0*/  UIADD3 UR6, UR4, 0xf, URZ ;  /* 0x0000000f04067890 */ /* 0x000fc8000fffe03f */
[----:B------:R-:W-:-:S04]  /*1ac0*/  UIMAD.WIDE UR4, UR6, 0x66666667, URZ ;  /* 0x66666667060478a5 */ /* 0x000fc8000f8e023f */
[----:B------:R-:W-:Y:S01]  /*1ad0*/  USHF.R.U32.HI UR4, URZ, 0x1f, UR5 ;  /* 0x0000001f3f047899 */ /* 0x000fe20008011605 */
[----:B------:R-:W-:-:S03]  /*1ae0*/  MOV R6, UR6 ;  /* 0x0000000600067c02 */ /* 0x000fc60008000f00 */
[----:B------:R-:W-:-:S04]  /*1af0*/  ULEA.HI.SX32 UR4, UR5, UR4, 0x19 ;  /* 0x0000000405047291 */ /* 0x000fc8000f8fca3f */
[----:B------:R-:W-:Y:S01]  /*1b00*/  UIMAD UR6, UR4, -0x140, UR6 ;  /* 0xfffffec0040678a4 */ /* 0x000fe2000f8e0206 */
[----:B------:R-:W-:-:S05]  /*1b10*/  ISETP.LT.AND P5, PT, R10, 0x500, !P0 ;  /* 0x000005000a00780c */ /* 0x000fca00047a1270 */
[----:B0-----:R-:W-:Y:S02]  /*1b20*/  MOV R15, UR6 ;  /* 0x00000006000f7c02 */ /* 0x001fe40008000f00 */
[----:B------:R-:W-:Y:S01]  /*1b30*/  ISETP.LT.AND P0, PT, R6, 0x500, !P0 ;  /* 0x000005000600780c */ /* 0x000fe20004701270 */
[----:B------:R-:W-:-:S04]  /*1b40*/  IMAD.WIDE R12, R13, 0x4, R2 ;  /* 0x000000040d0c7825 */ /* 0x000fc800078e0202 */
[----:B------:R-:W-:Y:S02]  /*1b50*/  IMAD R0, R15, 0x3c1, R0 ;  /* 0x000003c10f007824 */ /* 0x000fe400078e0200 */
[----:B------:R-:W-:-:S04]  /*1b60*/  IMAD.WIDE R14, R17, 0x4, R2 ;  /* 0x00000004110e7825 */ /* 0x000fc800078e0202 */
[----:B------:R-:W-:-:S04]  /*1b70*/  IMAD.WIDE R10, R11, 0x4, R2 ;  /* 0x000000040b0a7825 */ /* 0x000fc800078e0202 */
[--C-:B------:R-:W-:Y:S01]  /*1b80*/  IMAD.WIDE R8, R9, 0x4, R2.reuse ;  /* 0x0000000409087825 */ /* 0x100fe200078e0202 */
[----:B-1----:R0:W-:Y:S03]  /*1b90*/  @P6 STG.E desc[UR22][R14.64], R21 ;  /* 0x000000150e006986 */ /* 0x0021e6000c101916 */
[--C-:B------:R-:W-:Y:S01]  /*1ba0*/  IMAD.WIDE R6, R7, 0x4, R2.reuse ;  /* 0x0000000407067825 */ /* 0x100fe200078e0202 */
[----:B------:R0:W-:Y:S03]  /*1bb0*/  @P5 STG.E desc[UR22][R12.64], R23 ;  /* 0x000000170c005986 */ /* 0x0001e6000c101916 */
[----:B------:R-:W-:Y:S01]  /*1bc0*/  IMAD.WIDE R16, R5, 0x4, R2 ;  /* 0x0000000405107825 */ /* 0x000fe200078e0202 */
[----:B------:R0:W-:Y:S01]  /*1bd0*/  @P4 STG.E desc[UR22][R10.64], R25 ;  /* 0x000000190a004986 */ /* 0x0001e2000c101916 */
[----:B------:R-:W-:-:S03]  /*1be0*/  MOV R19, UR4 ;  /* 0x0000000400137c02 */ /* 0x000fc60008000f00 */
[----:B------:R0:W-:Y:S04]  /*1bf0*/  @P3 STG.E desc[UR22][R8.64], R27 ;  /* 0x0000001b08003986 */ /* 0x0001e8000c101916 */
[----:B------:R0:W-:Y:S01]  /*1c00*/  @P2 STG.E desc[UR22][R6.64], R29 ;  /* 0x0000001d06002986 */ /* 0x0001e2000c101916 */
[----:B------:R-:W-:-:S03]  /*1c10*/  IMAD R19, R19, 0x1e8020, R0 ;  /* 0x001e802013137824 */ /* 0x000fc600078e0200 */
[----:B------:R0:W-:Y:S02]  /*1c20*/  @P1 STG.E desc[UR22][R16.64], R31 ;  /* 0x0000001f10001986 */ /* 0x0001e4000c101916 */
[----:B0-----:R-:W-:Y:S05]  /*1c30*/  @!P0 EXIT ;  /* 0x000000000000894d */ /* 0x001fea0003800000 */
[----:B------:R-:W0:Y:S01]  /*1c40*/  LDS R5, [R4+0x3c3c] ;  /* 0x003c3c0004057984 */ /* 0x000e220000000800 */
[----:B------:R-:W-:-:S05]  /*1c50*/  IMAD.WIDE R2, R19, 0x4, R2 ;  /* 0x0000000413027825 */ /* 0x000fca00078e0202 */
[----:B0-----:R-:W-:Y:S01]  /*1c60*/  STG.E desc[UR22][R2.64], R5 ;  /* 0x0000000502007986 */ /* 0x001fe2000c101916 */
[----:B------:R-:W-:Y:S05]  /*1c70*/  EXIT ;  /* 0x000000000000794d */ /* 0x000fea0003800000 */
.L_x_0:
[----:B------:R-:W-:-:S00]  /*1c80*/  BRA `(.L_x_0) ;  /* 0xfffffffc00fc7947 */ /* 0x000fc0000383ffff */
[----:B------:R-:W-:-:S00]  /*1c90*/  NOP ;  /* 0x0000000000007918 */ /* 0x000fc00000000000 */
        /* <DEDUP_REMOVED lines=14> */
.L_x_1:


//--------------------- .nv.global.init           --------------------------
	.section	.nv.global.init,"aw",@progbits
.nv.global.init:
	.type		_$_str,@object
	.size		_$_str,(_$_str_$_2 - _$_str)
_$_str:
        /*0000*/ 	.byte	0x5f, 0x5f, 0x43, 0x55, 0x44, 0x41, 0x5f, 0x46, 0x54, 0x5a, 0x00
	.type		_$_str_$_2,@object
	.size		_$_str_$_2,(.L_1 - _$_str_$_2)
_$_str_$_2:
        /*000b*/ 	.byte	0x5f, 0x5f, 0x43, 0x55, 0x44, 0x41, 0x5f, 0x50, 0x52, 0x45, 0x43, 0x5f, 0x53, 0x51, 0x52, 0x54
        /*001b*/ 	.byte	0x00
.L_1:


//--------------------- .nv.shared.triton_poi_fused__native_batch_norm_legit_no_training_relu_9 --------------------------
	.section	.nv.shared.triton_poi_fused__native_batch_norm_legit_no_training_relu_9,"aw",@nobits
	.sectionflags	@""
	.align	16
	.zero		1024


//--------------------- .nv.constant0.triton_poi_fused__native_batch_norm_legit_no_training_relu_9 --------------------------
	.section	.nv.constant0.triton_poi_fused__native_batch_norm_legit_no_training_relu_9,"a",@progbits
	.sectionflags	@""
	.align	4
.nv.constant0.triton_poi_fused__native_batch_norm_legit_no_training_relu_9:
	.zero		584
